//
// Generated by NVIDIA NVVM Compiler
//
// Compiler Build ID: CL-36424714
// Cuda compilation tools, release 13.0, V13.0.88
// Based on NVVM 20.0.0
//

.version 9.0
.target sm_100
.address_size 64

	// .globl	carve_ball_kernel

.visible .entry carve_ball_kernel(
	.param .u64 .ptr .align 1 carve_ball_kernel_param_0,
	.param .u32 carve_ball_kernel_param_1,
	.param .u32 carve_ball_kernel_param_2,
	.param .u32 carve_ball_kernel_param_3,
	.param .u64 .ptr .align 1 carve_ball_kernel_param_4,
	.param .u32 carve_ball_kernel_param_5,
	.param .u8 carve_ball_kernel_param_6
)
{
	.reg .pred 	%p<46>;
	.reg .b16 	%rs<2>;
	.reg .b32 	%r<76>;
	.reg .b64 	%rd<23>;

	ld.param.u64 	%rd5, [carve_ball_kernel_param_0];
	ld.param.u32 	%r38, [carve_ball_kernel_param_1];
	ld.param.u32 	%r39, [carve_ball_kernel_param_2];
	ld.param.u32 	%r40, [carve_ball_kernel_param_3];
	ld.param.u64 	%rd4, [carve_ball_kernel_param_4];
	ld.param.u32 	%r41, [carve_ball_kernel_param_5];
	ld.param.u8 	%rs1, [carve_ball_kernel_param_6];
	cvta.to.global.u64 	%rd1, %rd5;
	mov.u32 	%r42, %ctaid.x;
	mov.u32 	%r43, %ntid.x;
	mov.u32 	%r44, %tid.x;
	mad.lo.s32 	%r1, %r42, %r43, %r44;
	setp.ge.s32 	%p4, %r1, %r41;
	@%p4 bra 	$L__BB0_30;
	cvta.to.global.u64 	%rd6, %rd4;
	mul.wide.s32 	%rd7, %r1, 16;
	add.s64 	%rd8, %rd6, %rd7;
	ld.global.nc.v4.u32 	{%r2, %r3, %r4, %r5}, [%rd8];
	mul.lo.s32 	%r6, %r5, %r5;
	neg.s32 	%r7, %r5;
	setp.lt.s32 	%p5, %r5, 0;
	@%p5 bra 	$L__BB0_30;
	sub.s32 	%r8, %r4, %r5;
	setp.lt.s32 	%p6, %r8, 0;
	setp.ge.s32 	%p7, %r8, %r40;
	or.pred  	%p1, %p6, %p7;
	sub.s32 	%r9, 1, %r5;
	mul.lo.s32 	%r10, %r9, %r9;
	add.s32 	%r45, %r9, %r4;
	setp.lt.s32 	%p8, %r45, 0;
	setp.ge.s32 	%p9, %r45, %r40;
	or.pred  	%p2, %p8, %p9;
	sub.s32 	%r46, 2, %r5;
	mul.lo.s32 	%r11, %r46, %r46;
	add.s32 	%r47, %r45, 1;
	setp.lt.s32 	%p10, %r47, 0;
	setp.ge.s32 	%p11, %r47, %r40;
	or.pred  	%p3, %p10, %p11;
	sub.s32 	%r12, 3, %r5;
	cvt.u64.u32 	%rd11, %r5;
	cvt.s64.s32 	%rd12, %r4;
	sub.s64 	%rd14, %rd12, %rd11;
	mov.u32 	%r68, %r7;
$L__BB0_3:
	add.s32 	%r14, %r68, %r2;
	setp.lt.s32 	%p12, %r14, 0;
	setp.ge.s32 	%p13, %r14, %r38;
	or.pred  	%p14, %p12, %p13;
	@%p14 bra 	$L__BB0_29;
	mul.lo.s32 	%r15, %r14, %r39;
	mov.u32 	%r69, %r7;
$L__BB0_5:
	mov.u32 	%r16, %r69;
	add.s32 	%r17, %r16, %r3;
	setp.lt.s32 	%p15, %r17, 0;
	setp.ge.s32 	%p16, %r17, %r39;
	or.pred  	%p17, %p15, %p16;
	@%p17 bra 	$L__BB0_28;
	mul.lo.s32 	%r48, %r68, %r68;
	mad.lo.s32 	%r18, %r16, %r16, %r48;
	add.s32 	%r49, %r17, %r15;
	mul.lo.s32 	%r19, %r49, %r40;
	setp.ne.s32 	%p18, %r18, 0;
	or.pred  	%p19, %p18, %p1;
	@%p19 bra 	$L__BB0_8;
	add.s32 	%r50, %r8, %r19;
	cvt.s64.s32 	%rd9, %r50;
	add.s64 	%rd10, %rd1, %rd9;
	st.global.u8 	[%rd10], %rs1;
$L__BB0_8:
	and.b32  	%r51, %r5, 1;
	setp.eq.b32 	%p20, %r51, 1;
	not.pred 	%p21, %p20;
	mov.u32 	%r70, %r9;
	@%p21 bra 	$L__BB0_13;
	add.s32 	%r52, %r18, %r10;
	setp.gt.u32 	%p22, %r52, %r6;
	or.pred  	%p23, %p22, %p2;
	cvt.s64.s32 	%rd13, %r19;
	add.s64 	%rd15, %rd14, %rd13;
	add.s64 	%rd2, %rd1, %rd15;
	@%p23 bra 	$L__BB0_11;
	st.global.u8 	[%rd2+1], %rs1;
$L__BB0_11:
	add.s32 	%r53, %r18, %r11;
	setp.gt.u32 	%p24, %r53, %r6;
	or.pred  	%p25, %p24, %p3;
	mov.u32 	%r70, %r12;
	@%p25 bra 	$L__BB0_13;
	st.global.u8 	[%rd2+2], %rs1;
$L__BB0_13:
	setp.lt.u32 	%p26, %r5, 2;
	@%p26 bra 	$L__BB0_28;
	add.s32 	%r75, %r70, 1;
	add.s32 	%r73, %r4, %r70;
	add.s32 	%r71, %r73, %r19;
	add.s32 	%r74, %r71, 3;
	add.s32 	%r72, %r7, %r70;
$L__BB0_15:
	cvt.s64.s32 	%rd16, %r74;
	add.s64 	%rd3, %rd1, %rd16;
	add.s32 	%r54, %r75, -1;
	mad.lo.s32 	%r55, %r54, %r54, %r18;
	setp.gt.u32 	%p27, %r55, %r6;
	@%p27 bra 	$L__BB0_18;
	setp.lt.s32 	%p28, %r73, 0;
	setp.ge.s32 	%p29, %r73, %r40;
	or.pred  	%p30, %p28, %p29;
	@%p30 bra 	$L__BB0_18;
	cvt.s64.s32 	%rd17, %r71;
	add.s64 	%rd18, %rd1, %rd17;
	st.global.u8 	[%rd18], %rs1;
$L__BB0_18:
	mad.lo.s32 	%r56, %r75, %r75, %r18;
	setp.gt.u32 	%p31, %r56, %r6;
	@%p31 bra 	$L__BB0_21;
	add.s32 	%r57, %r73, 1;
	setp.lt.s32 	%p32, %r57, 0;
	setp.ge.s32 	%p33, %r57, %r40;
	or.pred  	%p34, %p32, %p33;
	@%p34 bra 	$L__BB0_21;
	add.s32 	%r58, %r71, 1;
	cvt.s64.s32 	%rd19, %r58;
	add.s64 	%rd20, %rd1, %rd19;
	st.global.u8 	[%rd20], %rs1;
$L__BB0_21:
	mad.lo.s32 	%r59, %r75, %r75, %r75;
	add.s32 	%r60, %r75, %r59;
	add.s32 	%r61, %r60, %r18;
	add.s32 	%r62, %r61, 1;
	setp.gt.u32 	%p35, %r62, %r6;
	@%p35 bra 	$L__BB0_24;
	add.s32 	%r63, %r73, 2;
	setp.lt.s32 	%p36, %r63, 0;
	setp.ge.s32 	%p37, %r63, %r40;
	or.pred  	%p38, %p36, %p37;
	@%p38 bra 	$L__BB0_24;
	add.s32 	%r64, %r71, 2;
	cvt.s64.s32 	%rd21, %r64;
	add.s64 	%rd22, %rd1, %rd21;
	st.global.u8 	[%rd22], %rs1;
$L__BB0_24:
	add.s32 	%r65, %r75, 2;
	mad.lo.s32 	%r66, %r65, %r65, %r18;
	setp.gt.u32 	%p39, %r66, %r6;
	@%p39 bra 	$L__BB0_27;
	add.s32 	%r67, %r73, 3;
	setp.lt.s32 	%p40, %r67, 0;
	setp.ge.s32 	%p41, %r67, %r40;
	or.pred  	%p42, %p40, %p41;
	@%p42 bra 	$L__BB0_27;
	st.global.u8 	[%rd3], %rs1;
$L__BB0_27:
	add.s32 	%r75, %r75, 4;
	add.s32 	%r74, %r74, 4;
	add.s32 	%r73, %r73, 4;
	add.s32 	%r72, %r72, 4;
	add.s32 	%r71, %r71, 4;
	setp.ne.s32 	%p43, %r72, 1;
	@%p43 bra 	$L__BB0_15;
$L__BB0_28:
	add.s32 	%r69, %r16, 1;
	setp.ne.s32 	%p44, %r16, %r5;
	@%p44 bra 	$L__BB0_5;
$L__BB0_29:
	add.s32 	%r37, %r68, 1;
	setp.ne.s32 	%p45, %r68, %r5;
	mov.u32 	%r68, %r37;
	@%p45 bra 	$L__BB0_3;
$L__BB0_30:
	ret;

}


// ===== COMPILED SASS (sm_100) =====

	.target	sm_100

	.elftype	@"ET_EXEC"


//--------------------- .note.nv.tkinfo           --------------------------
	.section	.note.nv.tkinfo,"",@"SHT_NOTE"
	.sectionflags	@"SHF_NOTE_NV_TKINFO"
	.tkinfo
        /*0018*/ 	.word	0x00000002
        /*0030*/ 	.string	""
        /*0030*/ 	.string	"ptxas"
        /*0030*/ 	.string	"Cuda compilation tools, release 13.0, V13.0.88"
        /*0030*/ 	.string	"Build cuda_13.0.r13.0/compiler.36424714_0"
        /*0030*/ 	.string	"-arch sm_100 -m 64 "



//--------------------- .note.nv.cuinfo           --------------------------
	.section	.note.nv.cuinfo,"",@"SHT_NOTE"
	.sectionflags	@"SHF_NOTE_NV_CUINFO"
        /*0018*/ 	.short	0x0002
        /*001a*/ 	.short	0x0064
        /*001c*/ 	.short	0x0082
	.zero		2


//--------------------- .nv.info                  --------------------------
	.section	.nv.info,"",@"SHT_CUDA_INFO"
	.align	4


	//----- nvinfo : EIATTR_REGCOUNT
	.align		4
        /*0000*/ 	.byte	0x04, 0x2f
        /*0002*/ 	.short	(.L_1 - .L_0)
	.align		4
.L_0:
        /*0004*/ 	.word	index@(carve_ball_kernel)
        /*0008*/ 	.word	0x0000001b


	//----- nvinfo : EIATTR_FRAME_SIZE
	.align		4
.L_1:
        /*000c*/ 	.byte	0x04, 0x11
        /*000e*/ 	.short	(.L_3 - .L_2)
	.align		4
.L_2:
        /*0010*/ 	.word	index@(carve_ball_kernel)
        /*0014*/ 	.word	0x00000000


	//----- nvinfo : EIATTR_MIN_STACK_SIZE
	.align		4
.L_3:
        /*0018*/ 	.byte	0x04, 0x12
        /*001a*/ 	.short	(.L_5 - .L_4)
	.align		4
.L_4:
        /*001c*/ 	.word	index@(carve_ball_kernel)
        /*0020*/ 	.word	0x00000000
.L_5:


//--------------------- .nv.compat                --------------------------
	.section	.nv.compat,"",@"SHT_CUDA_COMPAT_INFO"
	.align	4
        /*0000*/ 	.byte	0x02, 0x09, 0x00, 0x00, 0x02, 0x02, 0x01, 0x00, 0x02, 0x05, 0x05, 0x00, 0x03, 0x07, 0x01, 0x01
        /*0010*/ 	.byte	0x02, 0x03, 0x00, 0x00, 0x02, 0x06, 0x01, 0x00, 0x04, 0x0b, 0x08, 0x00, 0x09, 0x00, 0x00, 0x00
        /*0020*/ 	.byte	0x00, 0x00, 0x00, 0x00


//--------------------- .nv.info.carve_ball_kernel --------------------------
	.section	.nv.info.carve_ball_kernel,"",@"SHT_CUDA_INFO"
	.sectionflags	@""
	.align	4


	//----- nvinfo : EIATTR_CUDA_API_VERSION
	.align		4
        /*0000*/ 	.byte	0x04, 0x37
        /*0002*/ 	.short	(.L_7 - .L_6)
.L_6:
        /*0004*/ 	.word	0x00000082


	//----- nvinfo : EIATTR_KPARAM_INFO
	.align		4
.L_7:
        /*0008*/ 	.byte	0x04, 0x17
        /*000a*/ 	.short	(.L_9 - .L_8)
.L_8:
        /*000c*/ 	.word	0x00000000
        /*0010*/ 	.short	0x0006
        /*0012*/ 	.short	0x0024
        /*0014*/ 	.byte	0x00, 0xf0, 0x05, 0x00


	//----- nvinfo : EIATTR_KPARAM_INFO
	.align		4
.L_9:
        /*0018*/ 	.byte	0x04, 0x17
        /*001a*/ 	.short	(.L_11 - .L_10)
.L_10:
        /*001c*/ 	.word	0x00000000
        /*0020*/ 	.short	0x0005
        /*0022*/ 	.short	0x0020
        /*0024*/ 	.byte	0x00, 0xf0, 0x11, 0x00


	//----- nvinfo : EIATTR_KPARAM_INFO
	.align		4
.L_11:
        /*0028*/ 	.byte	0x04, 0x17
        /*002a*/ 	.short	(.L_13 - .L_12)
.L_12:
        /*002c*/ 	.word	0x00000000
        /*0030*/ 	.short	0x0004
        /*0032*/ 	.short	0x0018
        /*0034*/ 	.byte	0x00, 0xf5, 0x21, 0x00


	//----- nvinfo : EIATTR_KPARAM_INFO
	.align		4
.L_13:
        /*0038*/ 	.byte	0x04, 0x17
        /*003a*/ 	.short	(.L_15 - .L_14)
.L_14:
        /*003c*/ 	.word	0x00000000
        /*0040*/ 	.short	0x0003
        /*0042*/ 	.short	0x0010
        /*0044*/ 	.byte	0x00, 0xf0, 0x11, 0x00


	//----- nvinfo : EIATTR_KPARAM_INFO
	.align		4
.L_15:
        /*0048*/ 	.byte	0x04, 0x17
        /*004a*/ 	.short	(.L_17 - .L_16)
.L_16:
        /*004c*/ 	.word	0x00000000
        /*0050*/ 	.short	0x0002
        /*0052*/ 	.short	0x000c
        /*0054*/ 	.byte	0x00, 0xf0, 0x11, 0x00


	//----- nvinfo : EIATTR_KPARAM_INFO
	.align		4
.L_17:
        /*0058*/ 	.byte	0x04, 0x17
        /*005a*/ 	.short	(.L_19 - .L_18)
.L_18:
        /*005c*/ 	.word	0x00000000
        /*0060*/ 	.short	0x0001
        /*0062*/ 	.short	0x0008
        /*0064*/ 	.byte	0x00, 0xf0, 0x11, 0x00


	//----- nvinfo : EIATTR_KPARAM_INFO
	.align		4
.L_19:
        /*0068*/ 	.byte	0x04, 0x17
        /*006a*/ 	.short	(.L_21 - .L_20)
.L_20:
        /*006c*/ 	.word	0x00000000
        /*0070*/ 	.short	0x0000
        /*0072*/ 	.short	0x0000
        /*0074*/ 	.byte	0x00, 0xf5, 0x21, 0x00


	//----- nvinfo : EIATTR_SPARSE_MMA_MASK
	.align		4
.L_21:
        /*0078*/ 	.byte	0x03, 0x50
        /*007a*/ 	.short	0x0000


	//----- nvinfo : EIATTR_MAXREG_COUNT
	.align		4
        /*007c*/ 	.byte	0x03, 0x1b
        /*007e*/ 	.short	0x00ff


	//----- nvinfo : EIATTR_MERCURY_ISA_VERSION
	.align		4
        /*0080*/ 	.byte	0x03, 0x5f
        /*0082*/ 	.short	0x0101


	//----- nvinfo : EIATTR_VRC_CTA_INIT_COUNT
	.align		4
        /*0084*/ 	.byte	0x02, 0x4a
	.zero		1
	.zero		1


	//----- nvinfo : EIATTR_EXIT_INSTR_OFFSETS
	.align		4
        /*0088*/ 	.byte	0x04, 0x1c
        /*008a*/ 	.short	(.L_23 - .L_22)


	//   ....[0]....
.L_22:
        /*008c*/ 	.word	0x00000070


	//   ....[1]....
        /*0090*/ 	.word	0x000000d0


	//   ....[2]....
        /*0094*/ 	.word	0x000008a0


	//----- nvinfo : EIATTR_CRS_STACK_SIZE
	.align		4
.L_23:
        /*0098*/ 	.byte	0x04, 0x1e
        /*009a*/ 	.short	(.L_25 - .L_24)
.L_24:
        /*009c*/ 	.word	0x00000000


	//----- nvinfo : EIATTR_CBANK_PARAM_SIZE
	.align		4
.L_25:
        /*00a0*/ 	.byte	0x03, 0x19
        /*00a2*/ 	.short	0x0025


	//----- nvinfo : EIATTR_PARAM_CBANK
	.align		4
        /*00a4*/ 	.byte	0x04, 0x0a
        /*00a6*/ 	.short	(.L_27 - .L_26)
	.align		4
.L_26:
        /*00a8*/ 	.word	index@(.nv.constant0.carve_ball_kernel)
        /*00ac*/ 	.short	0x0380
        /*00ae*/ 	.short	0x0025


	//----- nvinfo : EIATTR_SW_WAR
	.align		4
.L_27:
        /*00b0*/ 	.byte	0x04, 0x36
        /*00b2*/ 	.short	(.L_29 - .L_28)
.L_28:
        /*00b4*/ 	.word	0x00000008
.L_29:


//--------------------- .nv.callgraph             --------------------------
	.section	.nv.callgraph,"",@"SHT_CUDA_CALLGRAPH"
	.align	4
	.sectionentsize	8
	.align		4
        /*0000*/ 	.word	0x00000000
	.align		4
        /*0004*/ 	.word	0xffffffff
	.align		4
        /*0008*/ 	.word	0x00000000
	.align		4
        /*000c*/ 	.word	0xfffffffe
	.align		4
        /*0010*/ 	.word	0x00000000
	.align		4
        /*0014*/ 	.word	0xfffffffd
	.align		4
        /*0018*/ 	.word	0x00000000
	.align		4
        /*001c*/ 	.word	0xfffffffc


//--------------------- .text.carve_ball_kernel   --------------------------
	.section	.text.carve_ball_kernel,"ax",@progbits
	.align	128
        .global         carve_ball_kernel
        .type           carve_ball_kernel,@function
        .size           carve_ball_kernel,(.L_x_10 - carve_ball_kernel)
        .other          carve_ball_kernel,@"STO_CUDA_ENTRY STV_DEFAULT"
carve_ball_kernel:
.text.carve_ball_kernel:
[----:B------:R-:W-:Y:S01]  /*0000*/  LDC R1, c[0x0][0x37c] ;  /* 0x0000df00ff017b82 */ /* 0x000fe20000000800 */
[----:B------:R-:W0:Y:S07]  /*0010*/  S2R R0, SR_TID.X ;  /* 0x0000000000007919 */ /* 0x000e2e0000002100 */
[----:B------:R-:W0:Y:S01]  /*0020*/  S2UR UR4, SR_CTAID.X ;  /* 0x00000000000479c3 */ /* 0x000e220000002500 */
[----:B------:R-:W1:Y:S07]  /*0030*/  LDCU UR5, c[0x0][0x3a0] ;  /* 0x00007400ff0577ac */ /* 0x000e6e0008000800 */
[----:B------:R-:W0:Y:S02]  /*0040*/  LDC R3, c[0x0][0x360] ;  /* 0x0000d800ff037b82 */ /* 0x000e240000000800 */
[----:B0-----:R-:W-:-:S05]  /*0050*/  IMAD R3, R3, UR4, R0 ;  /* 0x0000000403037c24 */ /* 0x001fca000f8e0200 */
[----:B-1----:R-:W-:-:S13]  /*0060*/  ISETP.GE.AND P0, PT, R3, UR5, PT ;  /* 0x0000000503007c0c */ /* 0x002fda000bf06270 */
[----:B------:R-:W-:Y:S05]  /*0070*/  @P0 EXIT ;  /* 0x000000000000094d */ /* 0x000fea0003800000 */
[----:B------:R-:W0:Y:S01]  /*0080*/  LDC.64 R4, c[0x0][0x398] ;  /* 0x0000e600ff047b82 */ /* 0x000e220000000a00 */
[----:B------:R-:W1:Y:S01]  /*0090*/  LDCU.64 UR4, c[0x0][0x358] ;  /* 0x00006b00ff0477ac */ /* 0x000e620008000a00 */
[----:B0-----:R-:W-:-:S06]  /*00a0*/  IMAD.WIDE R4, R3, 0x10, R4 ;  /* 0x0000001003047825 */ /* 0x001fcc00078e0204 */
[----:B-1----:R-:W2:Y:S02]  /*00b0*/  LDG.E.128.CONSTANT R4, desc[UR4][R4.64] ;  /* 0x0000000404047981 */ /* 0x002ea4000c1e9d00 */
[----:B--2---:R-:W-:-:S13]  /*00c0*/  ISETP.GE.AND P0, PT, R7, RZ, PT ;  /* 0x000000ff0700720c */ /* 0x004fda0003f06270 */
[----:B------:R-:W-:Y:S05]  /*00d0*/  @!P0 EXIT ;  /* 0x000000000000894d */ /* 0x000fea0003800000 */
[----:B------:R-:W0:Y:S01]  /*00e0*/  LDCU UR6, c[0x0][0x390] ;  /* 0x00007200ff0677ac */ /* 0x000e220008000800 */
[----:B------:R-:W1:Y:S01]  /*00f0*/  LDC.U8 R15, c[0x0][0x3a4] ;  /* 0x0000e900ff0f7b82 */ /* 0x000e620000000000 */
[C---:B------:R-:W-:Y:S01]  /*0100*/  IADD3 R3, PT, PT, -R7.reuse, 0x1, RZ ;  /* 0x0000000107037810 */ /* 0x040fe20007ffe1ff */
[C-C-:B------:R-:W-:Y:S01]  /*0110*/  IMAD.IADD R0, R6.reuse, 0x1, -R7.reuse ;  /* 0x0000000106007824 */ /* 0x140fe200078e0a07 */
[----:B------:R-:W-:Y:S01]  /*0120*/  IADD3 R14, PT, PT, -R7, 0x2, RZ ;  /* 0x00000002070e7810 */ /* 0x000fe20007ffe1ff */
[----:B------:R-:W-:Y:S01]  /*0130*/  IMAD.MOV R17, RZ, RZ, -R7 ;  /* 0x000000ffff117224 */ /* 0x000fe200078e0a07 */
[C---:B------:R-:W-:Y:S01]  /*0140*/  IADD3 RZ, P3, PT, R6.reuse, -R7, RZ ;  /* 0x8000000706ff7210 */ /* 0x040fe20007f7e0ff */
[----:B------:R-:W-:Y:S02]  /*0150*/  IMAD.IADD R3, R6, 0x1, R3 ;  /* 0x0000000106037824 */ /* 0x000fe400078e0203 */
[----:B------:R-:W-:Y:S01]  /*0160*/  IMAD R14, R14, R14, RZ ;  /* 0x0000000e0e0e7224 */ /* 0x000fe200078e02ff */
[----:B------:R-:W-:Y:S01]  /*0170*/  LEA.HI.X.SX32 R16, R6, 0xffffffff, 0x1, P3 ;  /* 0xffffffff06107811 */ /* 0x000fe200018f0eff */
[----:B------:R-:W-:Y:S01]  /*0180*/  VIADD R2, R3, 0x1 ;  /* 0x0000000103027836 */ /* 0x000fe20000000000 */
[----:B0-----:R-:W-:-:S02]  /*0190*/  ISETP.GE.AND P0, PT, R0, UR6, PT ;  /* 0x0000000600007c0c */ /* 0x001fc4000bf06270 */
[----:B------:R-:W-:Y:S02]  /*01a0*/  ISETP.GE.AND P1, PT, R3, UR6, PT ;  /* 0x0000000603007c0c */ /* 0x000fe4000bf26270 */
[----:B------:R-:W-:Y:S02]  /*01b0*/  ISETP.GE.AND P2, PT, R2, UR6, PT ;  /* 0x0000000602007c0c */ /* 0x000fe4000bf46270 */
[----:B------:R-:W-:Y:S01]  /*01c0*/  ISETP.LT.OR P0, PT, R0, RZ, P0 ;  /* 0x000000ff0000720c */ /* 0x000fe20000701670 */
[----:B------:R-:W-:Y:S01]  /*01d0*/  IMAD R0, R7, R7, RZ ;  /* 0x0000000707007224 */ /* 0x000fe200078e02ff */
[----:B------:R-:W-:Y:S02]  /*01e0*/  ISETP.LT.OR P1, PT, R3, RZ, P1 ;  /* 0x000000ff0300720c */ /* 0x000fe40000f21670 */
[----:B------:R-:W-:-:S13]  /*01f0*/  ISETP.LT.OR P2, PT, R2, RZ, P2 ;  /* 0x000000ff0200720c */ /* 0x000fda0001741670 */
.L_x_8:
[----:B0-----:R-:W0:Y:S01]  /*0200*/  LDCU UR6, c[0x0][0x388] ;  /* 0x00007100ff0677ac */ /* 0x001e220008000800 */
[----:B-12---:R-:W-:Y:S01]  /*0210*/  IMAD.IADD R2, R4, 0x1, R17 ;  /* 0x0000000104027824 */ /* 0x006fe200078e0211 */
[----:B------:R-:W-:Y:S04]  /*0220*/  BSSY.RECONVERGENT B0, `(.L_x_0) ;  /* 0x0000064000007945 */ /* 0x000fe80003800200 */
[----:B0-----:R-:W-:-:S04]  /*0230*/  ISETP.GE.AND P3, PT, R2, UR6, PT ;  /* 0x0000000602007c0c */ /* 0x001fc8000bf66270 */
[----:B------:R-:W-:-:S13]  /*0240*/  ISETP.LT.OR P3, PT, R2, RZ, P3 ;  /* 0x000000ff0200720c */ /* 0x000fda0001f61670 */
[----:B------:R-:W-:Y:S05]  /*0250*/  @P3 BRA `(.L_x_1) ;  /* 0x0000000400803947 */ /* 0x000fea0003800000 */
[----:B------:R-:W-:-:S07]  /*0260*/  IMAD.MOV R18, RZ, RZ, -R7 ;  /* 0x000000ffff127224 */ /* 0x000fce00078e0a07 */
.L_x_7:
[----:B0-2---:R-:W0:Y:S01]  /*0270*/  LDC R8, c[0x0][0x38c] ;  /* 0x0000e300ff087b82 */ /* 0x005e220000000800 */
[----:B------:R-:W-:Y:S01]  /*0280*/  IMAD.IADD R9, R5, 0x1, R18 ;  /* 0x0000000105097824 */ /* 0x000fe200078e0212 */
[----:B------:R-:W-:Y:S04]  /*0290*/  BSSY.RECONVERGENT B1, `(.L_x_2) ;  /* 0x0000059000017945 */ /* 0x000fe80003800200 */
[----:B0-----:R-:W-:-:S04]  /*02a0*/  ISETP.GE.AND P3, PT, R9, R8, PT ;  /* 0x000000080900720c */ /* 0x001fc80003f66270 */
[----:B------:R-:W-:-:S13]  /*02b0*/  ISETP.LT.OR P3, PT, R9, RZ, P3 ;  /* 0x000000ff0900720c */ /* 0x000fda0001f61670 */
[----:B-1----:R-:W-:Y:S05]  /*02c0*/  @P3 BRA `(.L_x_3) ;  /* 0x0000000400543947 */ /* 0x002fea0003800000 */
[----:B------:R-:W-:Y:S01]  /*02d0*/  IMAD R19, R17, R17, RZ ;  /* 0x0000001111137224 */ /* 0x000fe200078e02ff */
[----:B------:R-:W0:Y:S01]  /*02e0*/  LDCU UR6, c[0x0][0x390] ;  /* 0x00007200ff0677ac */ /* 0x000e220008000800 */
[----:B------:R-:W-:Y:S01]  /*02f0*/  IMAD.IADD R10, R4, 0x1, R17 ;  /* 0x00000001040a7824 */ /* 0x000fe200078e0211 */
[----:B------:R-:W-:Y:S01]  /*0300*/  BSSY.RECONVERGENT B2, `(.L_x_4) ;  /* 0x000001c000027945 */ /* 0x000fe20003800200 */
[----:B------:R-:W-:Y:S01]  /*0310*/  IMAD R19, R18, R18, R19 ;  /* 0x0000001212137224 */ /* 0x000fe200078e0213 */
[----:B------:R-:W-:Y:S01]  /*0320*/  IADD3 R24, PT, PT, -R7, 0x1, RZ ;  /* 0x0000000107187810 */ /* 0x000fe20007ffe1ff */
[----:B------:R-:W-:Y:S02]  /*0330*/  IMAD R8, R10, R8, R9 ;  /* 0x000000080a087224 */ /* 0x000fe400078e0209 */
[----:B------:R-:W-:Y:S01]  /*0340*/  IMAD.IADD R9, R6, 0x1, -R7 ;  /* 0x0000000106097824 */ /* 0x000fe200078e0a07 */
[----:B------:R-:W-:Y:S01]  /*0350*/  ISETP.NE.OR P3, PT, R19, RZ, P0 ;  /* 0x000000ff1300720c */ /* 0x000fe20000765670 */
[----:B0-----:R-:W-:-:S12]  /*0360*/  IMAD R20, R8, UR6, RZ ;  /* 0x0000000608147c24 */ /* 0x001fd8000f8e02ff */
[----:B------:R-:W0:Y:S01]  /*0370*/  @!P3 LDC.64 R2, c[0x0][0x380] ;  /* 0x0000e000ff02bb82 */ /* 0x000e220000000a00 */
[----:B------:R-:W-:Y:S01]  /*0380*/  @!P3 IMAD.IADD R8, R9, 0x1, R20 ;  /* 0x000000010908b824 */ /* 0x000fe200078e0214 */
[----:B------:R-:W-:-:S04]  /*0390*/  LOP3.LUT R9, R7, 0x1, RZ, 0xc0, !PT ;  /* 0x0000000107097812 */ /* 0x000fc800078ec0ff */
[----:B0-----:R-:W-:-:S04]  /*03a0*/  @!P3 IADD3 R2, P4, PT, R8, R2, RZ ;  /* 0x000000020802b210 */ /* 0x001fc80007f9e0ff */
[----:B------:R-:W-:Y:S02]  /*03b0*/  @!P3 LEA.HI.X.SX32 R3, R8, R3, 0x1, P4 ;  /* 0x000000030803b211 */ /* 0x000fe400020f0eff */
[----:B------:R-:W-:-:S03]  /*03c0*/  ISETP.NE.U32.AND P4, PT, R9, 0x1, PT ;  /* 0x000000010900780c */ /* 0x000fc60003f85070 */
[----:B-1----:R0:W-:Y:S10]  /*03d0*/  @!P3 STG.E.U8 desc[UR4][R2.64], R15 ;  /* 0x0000000f0200b986 */ /* 0x0021f4000c101104 */
[----:B------:R-:W-:Y:S05]  /*03e0*/  @P4 BRA `(.L_x_5) ;  /* 0x0000000000344947 */ /* 0x000fea0003800000 */
[----:B------:R-:W1:Y:S01]  /*03f0*/  LDCU.64 UR6, c[0x0][0x380] ;  /* 0x00007000ff0677ac */ /* 0x000e620008000a00 */
[----:B------:R-:W-:Y:S02]  /*0400*/  IMAD R24, R24, R24, RZ ;  /* 0x0000001818187224 */ /* 0x000fe400078e02ff */
[--C-:B------:R-:W-:Y:S02]  /*0410*/  IMAD.IADD R9, R14, 0x1, R19.reuse ;  /* 0x000000010e097824 */ /* 0x100fe400078e0213 */
[----:B0-----:R-:W-:Y:S01]  /*0420*/  IMAD.IADD R3, R24, 0x1, R19 ;  /* 0x0000000118037824 */ /* 0x001fe200078e0213 */
[----:B------:R-:W-:Y:S01]  /*0430*/  IADD3 R24, PT, PT, -R7, 0x3, RZ ;  /* 0x0000000307187810 */ /* 0x000fe20007ffe1ff */
[----:B------:R-:W-:Y:S01]  /*0440*/  IMAD.IADD R11, R6, 0x1, -R7 ;  /* 0x00000001060b7824 */ /* 0x000fe200078e0a07 */
[-C--:B------:R-:W-:Y:S02]  /*0450*/  ISETP.GT.U32.OR P4, PT, R9, R0.reuse, P2 ;  /* 0x000000000900720c */ /* 0x080fe40001784470 */
[----:B------:R-:W-:-:S02]  /*0460*/  ISETP.GT.U32.OR P3, PT, R3, R0, P1 ;  /* 0x000000000300720c */ /* 0x000fc40000f64470 */
[--C-:B------:R-:W-:Y:S02]  /*0470*/  SHF.R.S32.HI R3, RZ, 0x1f, R20.reuse ;  /* 0x0000001fff037819 */ /* 0x100fe40000011414 */
[----:B-1----:R-:W-:-:S04]  /*0480*/  IADD3 R2, P5, P6, R11, UR6, R20 ;  /* 0x000000060b027c10 */ /* 0x002fc8000febe014 */
[----:B------:R-:W-:-:S05]  /*0490*/  IADD3.X R3, PT, PT, R16, UR7, R3, P5, P6 ;  /* 0x0000000710037c10 */ /* 0x000fca000afec403 */
[----:B------:R1:W-:Y:S04]  /*04a0*/  @!P3 STG.E.U8 desc[UR4][R2.64+0x1], R15 ;  /* 0x0000010f0200b986 */ /* 0x0003e8000c101104 */
[----:B------:R1:W-:Y:S02]  /*04b0*/  @!P4 STG.E.U8 desc[UR4][R2.64+0x2], R15 ;  /* 0x0000020f0200c986 */ /* 0x0003e4000c101104 */
.L_x_5:
[----:B------:R-:W-:Y:S05]  /*04c0*/  BSYNC.RECONVERGENT B2 ;  /* 0x0000000000027941 */ /* 0x000fea0003800200 */
.L_x_4:
[----:B------:R-:W-:-:S13]  /*04d0*/  ISETP.GE.U32.AND P3, PT, R7, 0x2, PT ;  /* 0x000000020700780c */ /* 0x000fda0003f66070 */
[----:B------:R-:W-:Y:S05]  /*04e0*/  @!P3 BRA `(.L_x_3) ;  /* 0x0000000000ccb947 */ /* 0x000fea0003800000 */
[----:B------:R-:W-:Y:S02]  /*04f0*/  IMAD.IADD R21, R6, 0x1, R24 ;  /* 0x0000000106157824 */ /* 0x000fe400078e0218 */
[----:B------:R-:W-:Y:S02]  /*0500*/  VIADD R22, R24, 0x1 ;  /* 0x0000000118167836 */ /* 0x000fe40000000000 */
[----:B------:R-:W-:Y:S02]  /*0510*/  IMAD.IADD R20, R20, 0x1, R21 ;  /* 0x0000000114147824 */ /* 0x000fe400078e0215 */
[----:B------:R-:W-:Y:S02]  /*0520*/  IMAD.IADD R24, R24, 0x1, -R7 ;  /* 0x0000000118187824 */ /* 0x000fe400078e0a07 */
[----:B------:R-:W-:-:S07]  /*0530*/  VIADD R23, R20, 0x3 ;  /* 0x0000000314177836 */ /* 0x000fce0000000000 */
.L_x_6:
[----:B--2---:R-:W2:Y:S01]  /*0540*/  LDCU UR8, c[0x0][0x390] ;  /* 0x00007200ff0877ac */ /* 0x004ea20008000800 */
[----:B01----:R-:W-:Y:S02]  /*0550*/  VIADD R2, R22, 0xffffffff ;  /* 0xffffffff16027836 */ /* 0x003fe40000000000 */
[C---:B------:R-:W-:Y:S01]  /*0560*/  VIADD R8, R21.reuse, 0x1 ;  /* 0x0000000115087836 */ /* 0x040fe20000000000 */
[----:B------:R-:W0:Y:S01]  /*0570*/  LDCU.64 UR6, c[0x0][0x380] ;  /* 0x00007000ff0677ac */ /* 0x000e220008000a00 */
[----:B------:R-:W-:Y:S02]  /*0580*/  IMAD R3, R2, R2, R19 ;  /* 0x0000000202037224 */ /* 0x000fe400078e0213 */
[-C--:B------:R-:W-:Y:S02]  /*0590*/  IMAD R2, R22, R22.reuse, R22 ;  /* 0x0000001616027224 */ /* 0x080fe400078e0216 */
[----:B------:R-:W-:Y:S02]  /*05a0*/  VIADD R9, R21, 0x3 ;  /* 0x0000000315097836 */ /* 0x000fe40000000000 */
[----:B------:R-:W-:Y:S01]  /*05b0*/  VIADD R24, R24, 0x4 ;  /* 0x0000000418187836 */ /* 0x000fe20000000000 */
[----:B------:R-:W-:-:S02]  /*05c0*/  IADD3 R2, PT, PT, R19, R22, R2 ;  /* 0x0000001613027210 */ /* 0x000fc40007ffe002 */
[C---:B--2---:R-:W-:Y:S02]  /*05d0*/  ISETP.GE.AND P3, PT, R21.reuse, UR8, PT ;  /* 0x0000000815007c0c */ /* 0x044fe4000bf66270 */
[C---:B------:R-:W-:Y:S02]  /*05e0*/  ISETP.GE.AND P4, PT, R8.reuse, UR8, PT ;  /* 0x0000000808007c0c */ /* 0x040fe4000bf86270 */
[C---:B------:R-:W-:Y:S02]  /*05f0*/  ISETP.LT.OR P3, PT, R21.reuse, RZ, P3 ;  /* 0x000000ff1500720c */ /* 0x040fe40001f61670 */
[----:B------:R-:W-:Y:S01]  /*0600*/  ISETP.LT.OR P4, PT, R8, RZ, P4 ;  /* 0x000000ff0800720c */ /* 0x000fe20002781670 */
[----:B------:R-:W-:Y:S01]  /*0610*/  VIADD R8, R21, 0x2 ;  /* 0x0000000215087836 */ /* 0x000fe20000000000 */
[----:B------:R-:W-:Y:S01]  /*0620*/  ISETP.GT.U32.OR P5, PT, R3, R0, P3 ;  /* 0x000000000300720c */ /* 0x000fe20001fa4470 */
[----:B------:R-:W-:Y:S02]  /*0630*/  IMAD R3, R22, R22, R19 ;  /* 0x0000001616037224 */ /* 0x000fe400078e0213 */
[----:B------:R-:W-:Y:S01]  /*0640*/  VIADD R21, R21, 0x4 ;  /* 0x0000000415157836 */ /* 0x000fe20000000000 */
[----:B------:R-:W-:-:S02]  /*0650*/  ISETP.GE.AND P3, PT, R8, UR8, PT ;  /* 0x0000000808007c0c */ /* 0x000fc4000bf66270 */
[-C--:B------:R-:W-:Y:S01]  /*0660*/  ISETP.GT.U32.OR P4, PT, R3, R0.reuse, P4 ;  /* 0x000000000300720c */ /* 0x080fe20002784470 */
[----:B------:R-:W-:Y:S01]  /*0670*/  VIADD R3, R2, 0x1 ;  /* 0x0000000102037836 */ /* 0x000fe20000000000 */
[----:B------:R-:W-:Y:S01]  /*0680*/  ISETP.LT.OR P3, PT, R8, RZ, P3 ;  /* 0x000000ff0800720c */ /* 0x000fe20001f61670 */
[C---:B------:R-:W-:Y:S02]  /*0690*/  VIADD R2, R22.reuse, 0x2 ;  /* 0x0000000216027836 */ /* 0x040fe40000000000 */
[----:B------:R-:W-:Y:S01]  /*06a0*/  VIADD R22, R22, 0x4 ;  /* 0x0000000416167836 */ /* 0x000fe20000000000 */
[----:B------:R-:W-:Y:S01]  /*06b0*/  ISETP.GT.U32.OR P3, PT, R3, R0, P3 ;  /* 0x000000000300720c */ /* 0x000fe20001f64470 */
[----:B------:R-:W-:Y:S01]  /*06c0*/  IMAD R3, R2, R2, R19 ;  /* 0x0000000202037224 */ /* 0x000fe200078e0213 */
[----:B0-----:R-:W-:-:S04]  /*06d0*/  @!P5 IADD3 R12, P6, PT, R20, UR6, RZ ;  /* 0x00000006140cdc10 */ /* 0x001fc8000ffde0ff */
[C---:B------:R-:W-:Y:S01]  /*06e0*/  @!P5 LEA.HI.X.SX32 R13, R20.reuse, UR7, 0x1, P6 ;  /* 0x00000007140ddc11 */ /* 0x040fe2000b0f0eff */
[----:B------:R-:W-:Y:S01]  /*06f0*/  @!P4 VIADD R8, R20, 0x1 ;  /* 0x000000011408c836 */ /* 0x000fe20000000000 */
[----:B------:R-:W-:-:S03]  /*0700*/  ISETP.GE.AND P6, PT, R9, UR8, PT ;  /* 0x0000000809007c0c */ /* 0x000fc6000bfc6270 */
[----:B------:R2:W-:Y:S01]  /*0710*/  @!P5 STG.E.U8 desc[UR4][R12.64], R15 ;  /* 0x0000000f0c00d986 */ /* 0x0005e2000c101104 */
[----:B------:R-:W-:Y:S01]  /*0720*/  ISETP.LT.OR P6, PT, R9, RZ, P6 ;  /* 0x000000ff0900720c */ /* 0x000fe200037c1670 */
[----:B------:R-:W-:Y:S01]  /*0730*/  @!P3 VIADD R11, R20, 0x2 ;  /* 0x00000002140bb836 */ /* 0x000fe20000000000 */
[----:B------:R-:W-:Y:S01]  /*0740*/  @!P4 IADD3 R2, P5, PT, R8, UR6, RZ ;  /* 0x000000060802cc10 */ /* 0x000fe2000ffbe0ff */
[----:B------:R-:W-:Y:S01]  /*0750*/  VIADD R20, R20, 0x4 ;  /* 0x0000000414147836 */ /* 0x000fe20000000000 */
[----:B------:R-:W-:Y:S02]  /*0760*/  ISETP.GT.U32.OR P6, PT, R3, R0, P6 ;  /* 0x000000000300720c */ /* 0x000fe400037c4470 */
[----:B------:R-:W-:Y:S02]  /*0770*/  @!P4 LEA.HI.X.SX32 R3, R8, UR7, 0x1, P5 ;  /* 0x000000070803cc11 */ /* 0x000fe4000a8f0eff */
[----:B------:R-:W-:-:S03]  /*0780*/  IADD3 R8, P5, PT, R23, UR6, RZ ;  /* 0x0000000617087c10 */ /* 0x000fc6000ffbe0ff */
[----:B------:R2:W-:Y:S01]  /*0790*/  @!P4 STG.E.U8 desc[UR4][R2.64], R15 ;  /* 0x0000000f0200c986 */ /* 0x0005e2000c101104 */
[C---:B------:R-:W-:Y:S01]  /*07a0*/  LEA.HI.X.SX32 R9, R23.reuse, UR7, 0x1, P5 ;  /* 0x0000000717097c11 */ /* 0x040fe2000a8f0eff */
[----:B------:R-:W-:Y:S01]  /*07b0*/  VIADD R23, R23, 0x4 ;  /* 0x0000000417177836 */ /* 0x000fe20000000000 */
[----:B------:R-:W-:-:S04]  /*07c0*/  @!P3 IADD3 R10, P5, PT, R11, UR6, RZ ;  /* 0x000000060b0abc10 */ /* 0x000fc8000ffbe0ff */
[----:B------:R-:W-:-:S05]  /*07d0*/  @!P3 LEA.HI.X.SX32 R11, R11, UR7, 0x1, P5 ;  /* 0x000000070b0bbc11 */ /* 0x000fca000a8f0eff */
[----:B------:R2:W-:Y:S01]  /*07e0*/  @!P3 STG.E.U8 desc[UR4][R10.64], R15 ;  /* 0x0000000f0a00b986 */ /* 0x0005e2000c101104 */
[----:B------:R-:W-:-:S03]  /*07f0*/  ISETP.NE.AND P3, PT, R24, 0x1, PT ;  /* 0x000000011800780c */ /* 0x000fc60003f65270 */
[----:B------:R2:W-:Y:S10]  /*0800*/  @!P6 STG.E.U8 desc[UR4][R8.64], R15 ;  /* 0x0000000f0800e986 */ /* 0x0005f4000c101104 */
[----:B------:R-:W-:Y:S05]  /*0810*/  @P3 BRA `(.L_x_6) ;  /* 0xfffffffc00483947 */ /* 0x000fea000383ffff */
.L_x_3:
[----:B------:R-:W-:Y:S05]  /*0820*/  BSYNC.RECONVERGENT B1 ;  /* 0x0000000000017941 */ /* 0x000fea0003800200 */
.L_x_2:
[C---:B------:R-:W-:Y:S01]  /*0830*/  ISETP.NE.AND P3, PT, R18.reuse, R7, PT ;  /* 0x000000071200720c */ /* 0x040fe20003f65270 */
[----:B------:R-:W-:-:S12]  /*0840*/  VIADD R18, R18, 0x1 ;  /* 0x0000000112127836 */ /* 0x000fd80000000000 */
[----:B------:R-:W-:Y:S05]  /*0850*/  @P3 BRA `(.L_x_7) ;  /* 0xfffffff800843947 */ /* 0x000fea000383ffff */
.L_x_1:
[----:B------:R-:W-:Y:S05]  /*0860*/  BSYNC.RECONVERGENT B0 ;  /* 0x0000000000007941 */ /* 0x000fea0003800200 */
.L_x_0:
[C---:B------:R-:W-:Y:S01]  /*0870*/  ISETP.NE.AND P3, PT, R17.reuse, R7, PT ;  /* 0x000000071100720c */ /* 0x040fe20003f65270 */
[----:B------:R-:W-:-:S12]  /*0880*/  VIADD R17, R17, 0x1 ;  /* 0x0000000111117836 */ /* 0x000fd80000000000 */
[----:B------:R-:W-:Y:S05]  /*0890*/  @P3 BRA `(.L_x_8) ;  /* 0xfffffff800583947 */ /* 0x000fea000383ffff */
[----:B------:R-:W-:Y:S05]  /*08a0*/  EXIT ;  /* 0x000000000000794d */ /* 0x000fea0003800000 */
.L_x_9:
[----:B------:R-:W-:-:S00]  /*08b0*/  BRA `(.L_x_9) ;  /* 0xfffffffc00fc7947 */ /* 0x000fc0000383ffff */
[----:B------:R-:W-:-:S00]  /*08c0*/  NOP ;  /* 0x0000000000007918 */ /* 0x000fc00000000000 */
        /* <DEDUP_REMOVED lines=11> */
.L_x_10:


//--------------------- .nv.shared.reserved.0     --------------------------
	.section	.nv.shared.reserved.0,"aw",@nobits
	.weak		__nv_reservedSMEM_offset_0_alias
	.size		__nv_reservedSMEM_offset_0_alias, 0, 64
	.other		__nv_reservedSMEM_offset_0_alias,@"STO_CUDA_RESERVED_SHARED STV_DEFAULT"
__nv_reservedSMEM_offset_0_alias:
	.zero		0
	.zero		64


//--------------------- .nv.constant0.carve_ball_kernel --------------------------
	.section	.nv.constant0.carve_ball_kernel,"a",@progbits
	.sectionflags	@""
	.align	4
.nv.constant0.carve_ball_kernel:
	.zero		933


//--------------------- SYMBOLS --------------------------

	.type		.nv.reservedSmem.offset0,@object
	.size		.nv.reservedSmem.offset0,0x4
